	.headerflags	@"EF_CUDA_TEXMODE_UNIFIED EF_CUDA_64BIT_ADDRESS EF_CUDA_ACCELERATORS EF_CUDA_SM90 EF_CUDA_VIRTUAL_SM(EF_CUDA_SM90)"
	.elftype	@"ET_EXEC"


//--------------------- .nv.info                  --------------------------
	.section	.nv.info,"",@"SHT_CUDA_INFO"
	.align	4


	//----- nvinfo : EIATTR_REGCOUNT
	.align		4
        /*0000*/ 	.byte	0x04, 0x2f
        /*0002*/ 	.short	(.L_1 - .L_0)
	.align		4
.L_0:
        /*0004*/ 	.word	index@(triton_poi_fused_max_pool2d_with_indices_6)
        /*0008*/ 	.word	0x00000050


	//----- nvinfo : EIATTR_MIN_STACK_SIZE
	.align		4
.L_1:
        /*000c*/ 	.byte	0x04, 0x12
        /*000e*/ 	.short	(.L_3 - .L_2)
	.align		4
.L_2:
        /*0010*/ 	.word	index@(triton_poi_fused_max_pool2d_with_indices_6)
        /*0014*/ 	.word	0x00000000


	//----- nvinfo : EIATTR_FRAME_SIZE
	.align		4
.L_3:
        /*0018*/ 	.byte	0x04, 0x11
        /*001a*/ 	.short	(.L_5 - .L_4)
	.align		4
.L_4:
        /*001c*/ 	.word	index@(triton_poi_fused_max_pool2d_with_indices_6)
        /*0020*/ 	.word	0x00000000


	//----- nvinfo : EIATTR_MIN_STACK_SIZE
	.align		4
.L_5:
        /*0024*/ 	.byte	0x04, 0x12
        /*0026*/ 	.short	(.L_7 - .L_6)
	.align		4
.L_6:
        /*0028*/ 	.word	index@(triton_poi_fused_max_pool2d_with_indices_6)
        /*002c*/ 	.word	0x00000000
.L_7:


//--------------------- .nv.info.triton_poi_fused_max_pool2d_with_indices_6 --------------------------
	.section	.nv.info.triton_poi_fused_max_pool2d_with_indices_6,"",@"SHT_CUDA_INFO"
	.sectionflags	@""
	.align	4


	//----- nvinfo : EIATTR_CUDA_API_VERSION
	.align		4
        /*0000*/ 	.byte	0x04, 0x37
        /*0002*/ 	.short	(.L_9 - .L_8)
.L_8:
        /*0004*/ 	.word	0x0000007c


	//----- nvinfo : EIATTR_KPARAM_INFO
	.align		4
.L_9:
        /*0008*/ 	.byte	0x04, 0x17
        /*000a*/ 	.short	(.L_11 - .L_10)
.L_10:
        /*000c*/ 	.word	0x00000000
        /*0010*/ 	.short	0x0003
        /*0012*/ 	.short	0x0018
        /*0014*/ 	.byte	0x00, 0xf0, 0x11, 0x00


	//----- nvinfo : EIATTR_KPARAM_INFO
	.align		4
.L_11:
        /*0018*/ 	.byte	0x04, 0x17
        /*001a*/ 	.short	(.L_13 - .L_12)
.L_12:
        /*001c*/ 	.word	0x00000000
        /*0020*/ 	.short	0x0002
        /*0022*/ 	.short	0x0010
        /*0024*/ 	.byte	0x00, 0xf4, 0x21, 0x00


	//----- nvinfo : EIATTR_KPARAM_INFO
	.align		4
.L_13:
        /*0028*/ 	.byte	0x04, 0x17
        /*002a*/ 	.short	(.L_15 - .L_14)
.L_14:
        /*002c*/ 	.word	0x00000000
        /*0030*/ 	.short	0x0001
        /*0032*/ 	.short	0x0008
        /*0034*/ 	.byte	0x00, 0xf4, 0x21, 0x00


	//----- nvinfo : EIATTR_KPARAM_INFO
	.align		4
.L_15:
        /*0038*/ 	.byte	0x04, 0x17
        /*003a*/ 	.short	(.L_17 - .L_16)
.L_16:
        /*003c*/ 	.word	0x00000000
        /*0040*/ 	.short	0x0000
        /*0042*/ 	.short	0x0000
        /*0044*/ 	.byte	0x00, 0xf4, 0x21, 0x00


	//----- nvinfo : EIATTR_SPARSE_MMA_MASK
	.align		4
.L_17:
        /*0048*/ 	.byte	0x03, 0x50
        /*004a*/ 	.short	0x0000


	//----- nvinfo : EIATTR_MAXREG_COUNT
	.align		4
        /*004c*/ 	.byte	0x03, 0x1b
        /*004e*/ 	.short	0x00ff


	//----- nvinfo : EIATTR_EXIT_INSTR_OFFSETS
	.align		4
        /*0050*/ 	.byte	0x04, 0x1c
        /*0052*/ 	.short	(.L_19 - .L_18)


	//   ....[0]....
.L_18:
        /*0054*/ 	.word	0x000024f0


	//----- nvinfo : EIATTR_REQNTID
	.align		4
.L_19:
        /*0058*/ 	.byte	0x04, 0x10
        /*005a*/ 	.short	(.L_21 - .L_20)
.L_20:
        /*005c*/ 	.word	0x00000080
        /*0060*/ 	.word	0x00000001
        /*0064*/ 	.word	0x00000001


	//----- nvinfo : EIATTR_CBANK_PARAM_SIZE
	.align		4
.L_21:
        /*0068*/ 	.byte	0x03, 0x19
        /*006a*/ 	.short	0x001c


	//----- nvinfo : EIATTR_PARAM_CBANK
	.align		4
        /*006c*/ 	.byte	0x04, 0x0a
        /*006e*/ 	.short	(.L_23 - .L_22)
	.align		4
.L_22:
        /*0070*/ 	.word	index@(.nv.constant0.triton_poi_fused_max_pool2d_with_indices_6)
        /*0074*/ 	.short	0x0210
        /*0076*/ 	.short	0x001c


	//----- nvinfo : EIATTR_SW_WAR
	.align		4
.L_23:
        /*0078*/ 	.byte	0x04, 0x36
        /*007a*/ 	.short	(.L_25 - .L_24)
.L_24:
        /*007c*/ 	.word	0x00000008
.L_25:


//--------------------- .nv.callgraph             --------------------------
	.section	.nv.callgraph,"",@"SHT_CUDA_CALLGRAPH"
	.align	4
	.sectionentsize	8
	.align		4
        /*0000*/ 	.word	0x00000000
	.align		4
        /*0004*/ 	.word	0xffffffff
	.align		4
        /*0008*/ 	.word	0x00000000
	.align		4
        /*000c*/ 	.word	0xfffffffe
	.align		4
        /*0010*/ 	.word	0x00000000
	.align		4
        /*0014*/ 	.word	0xfffffffd
	.align		4
        /*0018*/ 	.word	0x00000000
	.align		4
        /*001c*/ 	.word	0xfffffffc


//--------------------- .text.triton_poi_fused_max_pool2d_with_indices_6 --------------------------
	.section	.text.triton_poi_fused_max_pool2d_with_indices_6,"ax",@progbits
	.sectionflags	@"SHF_BARRIERS=1"
	.align	128
        .global         triton_poi_fused_max_pool2d_with_indices_6
        .type           triton_poi_fused_max_pool2d_with_indices_6,@function
        .size           triton_poi_fused_max_pool2d_with_indices_6,(.L_x_1 - triton_poi_fused_max_pool2d_with_indices_6)
        .other          triton_poi_fused_max_pool2d_with_indices_6,@"STO_CUDA_ENTRY STV_DEFAULT"
triton_poi_fused_max_pool2d_with_indices_6:
.text.triton_poi_fused_max_pool2d_with_indices_6:
[----:B------:R-:W-:Y:S01]  /*0000*/  LDC R1, c[0x0][0x28] ;  /* 0x00000a00ff017b82 */ /* 0x000fe20000000800 */
[----:B------:R-:W1:Y:S07]  /*0010*/  S2R R0, SR_TID.X ;  /* 0x0000000000007919 */ /* 0x000e6e0000002100 */
[----:B------:R-:W2:Y:S01]  /*0020*/  LDC.64 R76, c[0x0][0x210] ;  /* 0x00008400ff4c7b82 */ /* 0x000ea20000000a00 */
[----:B------:R-:W-:Y:S01]  /*0030*/  ULDC.64 UR6, c[0x0][0x208] ;  /* 0x0000820000067ab9 */ /* 0x000fe20000000a00 */
[----:B------:R-:W3:Y:S06]  /*0040*/  S2R R26, SR_CTAID.X ;  /* 0x00000000001a7919 */ /* 0x000eec0000002500 */
[----:B------:R-:W4:Y:S01]  /*0050*/  S2UR UR5, SR_CgaCtaId ;  /* 0x00000000000579c3 */ /* 0x000f220000008800 */
[----:B------:R-:W-:Y:S01]  /*0060*/  UMOV UR4, 0x400 ;  /* 0x0000040000047882 */ /* 0x000fe20000000000 */
[----:B------:R-:W-:Y:S01]  /*0070*/  ULDC.64 UR8, c[0x0][0x220] ;  /* 0x0000880000087ab9 */ /* 0x000fe20000000a00 */
[----:B-1----:R-:W-:-:S02]  /*0080*/  IMAD.SHL.U32 R43, R0, 0x8, RZ ;  /* 0x00000008002b7824 */ /* 0x002fc400078e00ff */
[----:B---3--:R-:W-:-:S03]  /*0090*/  IMAD.SHL.U32 R72, R26, 0x400, RZ ;  /* 0x000004001a487824 */ /* 0x008fc600078e00ff */
[----:B------:R-:W-:-:S04]  /*00a0*/  LOP3.LUT R43, R43, 0x3f8, RZ, 0xc0, !PT ;  /* 0x000003f82b2b7812 */ /* 0x000fc800078ec0ff */
[----:B------:R-:W-:-:S04]  /*00b0*/  LOP3.LUT R0, R72, R43, RZ, 0xfc, !PT ;  /* 0x0000002b48007212 */ /* 0x000fc800078efcff */
[----:B------:R-:W-:Y:S01]  /*00c0*/  SHF.R.S32.HI R3, RZ, 0x1f, R0 ;  /* 0x0000001fff037819 */ /* 0x000fe20000011400 */
[----:B------:R-:W-:-:S03]  /*00d0*/  IMAD.HI R6, R0, 0x2aaaaaab, RZ ;  /* 0x2aaaaaab00067827 */ /* 0x000fc600078e02ff */
[----:B------:R-:W-:Y:S01]  /*00e0*/  LEA.HI R3, R3, R0, RZ, 0x8 ;  /* 0x0000000003037211 */ /* 0x000fe200078f40ff */
[----:B------:R-:W-:Y:S01]  /*00f0*/  IMAD.HI R8, R0, 0x38e38e39, RZ ;  /* 0x38e38e3900087827 */ /* 0x000fe200078e02ff */
[----:B------:R-:W-:Y:S02]  /*0100*/  SHF.R.U32.HI R7, RZ, 0x1f, R6 ;  /* 0x0000001fff077819 */ /* 0x000fe40000011606 */
[----:B------:R-:W-:Y:S02]  /*0110*/  SHF.R.S32.HI R2, RZ, 0x8, R3 ;  /* 0x00000008ff027819 */ /* 0x000fe40000011403 */
[----:B------:R-:W-:Y:S02]  /*0120*/  LEA.HI.SX32 R7, R6, R7, 0x17 ;  /* 0x0000000706077211 */ /* 0x000fe400078fbaff */
[----:B------:R-:W-:Y:S01]  /*0130*/  SHF.R.U32.HI R9, RZ, 0x1f, R8 ;  /* 0x0000001fff097819 */ /* 0x000fe20000011608 */
[----:B------:R-:W-:Y:S01]  /*0140*/  IMAD.HI R4, R2, 0x2aaaaaab, RZ ;  /* 0x2aaaaaab02047827 */ /* 0x000fe200078e02ff */
[----:B------:R-:W-:-:S02]  /*0150*/  LOP3.LUT R3, R3, 0xffffff00, RZ, 0xc0, !PT ;  /* 0xffffff0003037812 */ /* 0x000fc400078ec0ff */
[----:B------:R-:W-:Y:S02]  /*0160*/  LEA.HI.SX32 R27, R8, R9, 0x13 ;  /* 0x00000009081b7211 */ /* 0x000fe400078f9aff */
[----:B------:R-:W-:-:S04]  /*0170*/  SHF.R.U32.HI R5, RZ, 0x1, R4 ;  /* 0x00000001ff057819 */ /* 0x000fc80000011604 */
[----:B------:R-:W-:Y:S01]  /*0180*/  LEA.HI R5, R4, R5, RZ, 0x1 ;  /* 0x0000000504057211 */ /* 0x000fe200078f08ff */
[----:B------:R-:W-:-:S04]  /*0190*/  IMAD.HI R4, R7, 0x2aaaaaab, RZ ;  /* 0x2aaaaaab07047827 */ /* 0x000fc800078e02ff */
[----:B------:R-:W-:Y:S01]  /*01a0*/  IMAD R5, R5, -0xc, R2 ;  /* 0xfffffff405057824 */ /* 0x000fe200078e0202 */
[----:B------:R-:W-:-:S03]  /*01b0*/  SHF.R.U32.HI R9, RZ, 0x1, R4 ;  /* 0x00000001ff097819 */ /* 0x000fc60000011604 */
[----:B------:R-:W-:Y:S01]  /*01c0*/  IMAD.SHL.U32 R2, R5, 0x200, RZ ;  /* 0x0000020005027824 */ /* 0x000fe200078e00ff */
[----:B------:R-:W-:-:S03]  /*01d0*/  LEA.HI R4, R4, R9, RZ, 0x1 ;  /* 0x0000000904047211 */ /* 0x000fc600078f08ff */
[----:B------:R-:W-:Y:S02]  /*01e0*/  IMAD R27, R27, 0x27100, R2 ;  /* 0x000271001b1b7824 */ /* 0x000fe400078e0202 */
[----:B------:R-:W-:-:S03]  /*01f0*/  IMAD R41, R4, -0xc, R7 ;  /* 0xfffffff404297824 */ /* 0x000fc600078e0207 */
[----:B------:R-:W-:-:S05]  /*0200*/  IADD3 R2, R27, R0, -R3 ;  /* 0x000000001b027210 */ /* 0x000fca0007ffe803 */
[----:B------:R-:W-:-:S04]  /*0210*/  IMAD R25, R41, 0x3200, R2 ;  /* 0x0000320029197824 */ /* 0x000fc800078e0202 */
[C---:B------:R-:W-:Y:S02]  /*0220*/  VIADD R7, R25.reuse, 0x100 ;  /* 0x0000010019077836 */ /* 0x040fe40000000000 */
[----:B--2---:R-:W-:-:S04]  /*0230*/  IMAD.WIDE R20, R25, 0x4, R76 ;  /* 0x0000000419147825 */ /* 0x004fc800078e024c */
[----:B------:R-:W-:Y:S02]  /*0240*/  IMAD.WIDE R6, R7, 0x4, R76 ;  /* 0x0000000407067825 */ /* 0x000fe400078e024c */
[----:B------:R-:W2:Y:S04]  /*0250*/  LDG.E.128 R20, desc[UR6][R20.64] ;  /* 0x0000000614147981 */ /* 0x000ea8000c1e1d00 */
[----:B------:R-:W2:Y:S01]  /*0260*/  LDG.E.128 R4, desc[UR6][R6.64] ;  /* 0x0000000606047981 */ /* 0x000ea2000c1e1d00 */
[----:B------:R-:W-:-:S04]  /*0270*/  VIADD R17, R25, 0x200 ;  /* 0x0000020019117836 */ /* 0x000fc80000000000 */
[----:B------:R-:W-:-:S06]  /*0280*/  IMAD.WIDE R16, R17, 0x4, R76 ;  /* 0x0000000411107825 */ /* 0x000fcc00078e024c */
[----:B------:R-:W3:Y:S01]  /*0290*/  LDG.E.128 R16, desc[UR6][R16.64] ;  /* 0x0000000610107981 */ /* 0x000ee2000c1e1d00 */
[----:B------:R-:W-:-:S04]  /*02a0*/  VIADD R3, R25, 0x1900 ;  /* 0x0000190019037836 */ /* 0x000fc80000000000 */
[----:B------:R-:W-:Y:S01]  /*02b0*/  IMAD.WIDE R2, R3, 0x4, R76 ;  /* 0x0000000403027825 */ /* 0x000fe200078e024c */
[----:B--2---:R-:W-:Y:S02]  /*02c0*/  FSETP.GT.AND P5, PT, R4, R20, PT ;  /* 0x000000140400720b */ /* 0x004fe40003fa4000 */
[----:B------:R-:W-:Y:S02]  /*02d0*/  FSETP.GT.AND P2, PT, R5, R21, PT ;  /* 0x000000150500720b */ /* 0x000fe40003f44000 */
[----:B------:R-:W-:Y:S02]  /*02e0*/  FSETP.GT.AND P3, PT, R7, R23, PT ;  /* 0x000000170700720b */ /* 0x000fe40003f64000 */
[----:B------:R-:W-:Y:S02]  /*02f0*/  FSETP.GT.AND P4, PT, R6, R22, PT ;  /* 0x000000160600720b */ /* 0x000fe40003f84000 */
[----:B------:R-:W-:Y:S02]  /*0300*/  FSETP.NAN.AND P1, PT, R4, R4, PT ;  /* 0x000000040400720b */ /* 0x000fe40003f28000 */
[----:B------:R-:W-:-:S02]  /*0310*/  FSETP.NAN.AND P0, PT, R5, R5, PT ;  /* 0x000000050500720b */ /* 0x000fc40003f08000 */
[----:B------:R-:W-:Y:S02]  /*0320*/  P2R R15, PR, RZ, 0x4 ;  /* 0x00000004ff0f7803 */ /* 0x000fe40000000000 */
[----:B------:R-:W-:Y:S02]  /*0330*/  @!P5 SEL R4, R4, R20, P1 ;  /* 0x000000140404d207 */ /* 0x000fe40000800000 */
[----:B------:R-:W-:Y:S02]  /*0340*/  @!P2 SEL R5, R5, R21, P0 ;  /* 0x000000150505a207 */ /* 0x000fe40000000000 */
[----:B------:R-:W-:Y:S02]  /*0350*/  FSETP.NAN.AND P0, PT, R7, R7, PT ;  /* 0x000000070700720b */ /* 0x000fe40003f08000 */
[----:B---3--:R-:W-:Y:S02]  /*0360*/  FSETP.NAN.AND P1, PT, R19, R19, PT ;  /* 0x000000131300720b */ /* 0x008fe40003f28000 */
[----:B------:R-:W-:-:S02]  /*0370*/  FSETP.NAN.AND P2, PT, R6, R6, PT ;  /* 0x000000060600720b */ /* 0x000fc40003f48000 */
[----:B------:R-:W-:Y:S02]  /*0380*/  @!P3 SEL R7, R7, R23, P0 ;  /* 0x000000170707b207 */ /* 0x000fe40000000000 */
[----:B------:R-:W-:Y:S02]  /*0390*/  FSETP.NAN.AND P0, PT, R18, R18, PT ;  /* 0x000000121200720b */ /* 0x000fe40003f08000 */
[----:B------:R-:W-:Y:S02]  /*03a0*/  @!P4 SEL R6, R6, R22, P2 ;  /* 0x000000160606c207 */ /* 0x000fe40001000000 */
[----:B------:R-:W-:Y:S01]  /*03b0*/  FSETP.GEU.AND P2, PT, R7, R19, PT ;  /* 0x000000130700720b */ /* 0x000fe20003f4e000 */
[----:B------:R-:W-:Y:S01]  /*03c0*/  VIADD R31, R25, 0x3200 ;  /* 0x00003200191f7836 */ /* 0x000fe20000000000 */
[----:B------:R-:W-:Y:S02]  /*03d0*/  P2R R11, PR, RZ, 0x20 ;  /* 0x00000020ff0b7803 */ /* 0x000fe40000000000 */
[----:B------:R-:W-:-:S02]  /*03e0*/  P2R R28, PR, RZ, 0x4 ;  /* 0x00000004ff1c7803 */ /* 0x000fc40000000000 */
[----:B------:R-:W-:Y:S02]  /*03f0*/  @!P1 SEL R19, R19, R7, !P2 ;  /* 0x0000000713139207 */ /* 0x000fe40005000000 */
[----:B------:R-:W-:Y:S02]  /*0400*/  FSETP.GEU.AND P2, PT, R6, R18, PT ;  /* 0x000000120600720b */ /* 0x000fe40003f4e000 */
[-C--:B------:R-:W-:Y:S02]  /*0410*/  FSETP.GEU.AND P1, PT, R5, R17.reuse, PT ;  /* 0x000000110500720b */ /* 0x080fe40003f2e000 */
[----:B------:R-:W-:Y:S02]  /*0420*/  @!P0 SEL R18, R18, R6, !P2 ;  /* 0x0000000612128207 */ /* 0x000fe40005000000 */
[----:B------:R-:W-:Y:S02]  /*0430*/  FSETP.NAN.AND P0, PT, R17, R17, PT ;  /* 0x000000111100720b */ /* 0x000fe40003f08000 */
[----:B------:R-:W-:Y:S01]  /*0440*/  P2R R14, PR, RZ, 0x2 ;  /* 0x00000002ff0e7803 */ /* 0x000fe20000000000 */
[----:B------:R-:W-:Y:S01]  /*0450*/  IMAD.WIDE R30, R31, 0x4, R76 ;  /* 0x000000041f1e7825 */ /* 0x000fe200078e024c */
[----:B------:R-:W-:-:S02]  /*0460*/  P2R R10, PR, RZ, 0x4 ;  /* 0x00000004ff0a7803 */ /* 0x000fc40000000000 */
[----:B------:R-:W-:Y:S01]  /*0470*/  P2R R13, PR, RZ, 0x10 ;  /* 0x00000010ff0d7803 */ /* 0x000fe20000000000 */
[----:B------:R-:W-:Y:S01]  /*0480*/  VIADD R35, R25, 0x3300 ;  /* 0x0000330019237836 */ /* 0x000fe20000000000 */
[----:B------:R-:W-:-:S05]  /*0490*/  P2R R12, PR, RZ, 0x8 ;  /* 0x00000008ff0c7803 */ /* 0x000fca0000000000 */
[----:B------:R-:W-:Y:S02]  /*04a0*/  @!P0 SEL R17, R17, R5, !P1 ;  /* 0x0000000511118207 */ /* 0x000fe40004800000 */
[-C--:B------:R-:W-:Y:S02]  /*04b0*/  FSETP.NAN.AND P0, PT, R16, R16.reuse, PT ;  /* 0x000000101000720b */ /* 0x080fe40003f08000 */
[----:B------:R-:W-:-:S04]  /*04c0*/  FSETP.GEU.AND P1, PT, R4, R16, PT ;  /* 0x000000100400720b */ /* 0x000fc80003f2e000 */
[----:B------:R-:W-:-:S07]  /*04d0*/  P2R R9, PR, RZ, 0x2 ;  /* 0x00000002ff097803 */ /* 0x000fce0000000000 */
[----:B------:R-:W-:Y:S02]  /*04e0*/  @!P0 SEL R16, R16, R4, !P1 ;  /* 0x0000000410108207 */ /* 0x000fe40004800000 */
[----:B------:R1:W2:Y:S02]  /*04f0*/  LDG.E.128 R4, desc[UR6][R2.64] ;  /* 0x0000000602047981 */ /* 0x0002a4000c1e1d00 */
[----:B-1----:R-:W-:-:S04]  /*0500*/  VIADD R3, R25, 0x1a00 ;  /* 0x00001a0019037836 */ /* 0x002fc80000000000 */
[----:B------:R-:W-:Y:S01]  /*0510*/  IMAD.WIDE R2, R3, 0x4, R76 ;  /* 0x0000000403027825 */ /* 0x000fe200078e024c */
[-C--:B--2---:R-:W-:Y:S02]  /*0520*/  FSETP.NAN.AND P0, PT, R4, R4.reuse, PT ;  /* 0x000000040400720b */ /* 0x084fe40003f08000 */
[----:B------:R-:W-:-:S04]  /*0530*/  FSETP.GEU.AND P1, PT, R16, R4, PT ;  /* 0x000000041000720b */ /* 0x000fc80003f2e000 */
[----:B------:R-:W-:-:S07]  /*0540*/  P2R R29, PR, RZ, 0x2 ;  /* 0x00000002ff1d7803 */ /* 0x000fce0000000000 */
[----:B------:R-:W-:Y:S02]  /*0550*/  @!P0 SEL R4, R4, R16, !P1 ;  /* 0x0000001004048207 */ /* 0x000fe40004800000 */
[-C--:B------:R-:W-:Y:S02]  /*0560*/  FSETP.NAN.AND P0, PT, R5, R5.reuse, PT ;  /* 0x000000050500720b */ /* 0x080fe40003f08000 */
        /* <DEDUP_REMOVED lines=11> */
[----:B------:R-:W2:Y:S02]  /*0620*/  LDG.E.128 R16, desc[UR6][R2.64] ;  /* 0x0000000602107981 */ /* 0x000ea4000c1e1d00 */
        /* <DEDUP_REMOVED lines=11> */
[----:B------:R-:W-:Y:S01]  /*06e0*/  @!P0 SEL R17, R17, R5, !P1 ;  /* 0x0000000511118207 */ /* 0x000fe20004800000 */
[----:B------:R-:W-:Y:S01]  /*06f0*/  VIADD R5, R25, 0x1b00 ;  /* 0x00001b0019057836 */ /* 0x000fe20000000000 */
[-C--:B------:R-:W-:Y:S02]  /*0700*/  FSETP.NAN.AND P0, PT, R16, R16.reuse, PT ;  /* 0x000000101000720b */ /* 0x080fe40003f08000 */
[----:B------:R-:W-:-:S04]  /*0710*/  FSETP.GEU.AND P1, PT, R4, R16, PT ;  /* 0x000000100400720b */ /* 0x000fc80003f2e000 */
[----:B------:R-:W-:-:S07]  /*0720*/  P2R R59, PR, RZ, 0x2 ;  /* 0x00000002ff3b7803 */ /* 0x000fce0000000000 */
[----:B------:R-:W-:Y:S01]  /*0730*/  @!P0 SEL R16, R16, R4, !P1 ;  /* 0x0000000410108207 */ /* 0x000fe20004800000 */
[----:B------:R-:W-:-:S05]  /*0740*/  IMAD.WIDE R4, R5, 0x4, R76 ;  /* 0x0000000405047825 */ /* 0x000fca00078e024c */
        /* <DEDUP_REMOVED lines=17> */
[----:B------:R-:W2:Y:S01]  /*0860*/  LDG.E.128 R16, desc[UR6][R30.64] ;  /* 0x000000061e107981 */ /* 0x000ea2000c1e1d00 */
        /* <DEDUP_REMOVED lines=18> */
[----:B------:R-:W-:-:S04]  /*0990*/  VIADD R25, R25, 0x3400 ;  /* 0x0000340019197836 */ /* 0x000fc80000000000 */
        /* <DEDUP_REMOVED lines=31> */
[----:B------:R-:W-:Y:S02]  /*0b90*/  FSETP.GEU.AND P1, PT, R20, R16, PT ;  /* 0x000000101400720b */ /* 0x000fe40003f2e000 */
[----:B------:R-:W-:Y:S02]  /*0ba0*/  SHF.R.S32.HI R21, RZ, 0x15, R26 ;  /* 0x00000015ff157819 */ /* 0x000fe4000001141a */
[----:B------:R-:W-:Y:S02]  /*0bb0*/  P2R R40, PR, RZ, 0x2 ;  /* 0x00000002ff287803 */ /* 0x000fe40000000000 */
[----:B------:R-:W-:-:S05]  /*0bc0*/  SGXT R21, R21, 0x1 ;  /* 0x000000011515781a */ /* 0x000fca0000000200 */
[----:B------:R-:W-:Y:S02]  /*0bd0*/  @!P0 SEL R16, R16, R20, !P1 ;  /* 0x0000001410108207 */ /* 0x000fe40004800000 */
[----:B------:R-:W-:-:S04]  /*0be0*/  LOP3.LUT R20, R72, 0x4, R43, 0xfe, !PT ;  /* 0x0000000448147812 */ /* 0x000fc800078efe2b */
[----:B------:R-:W-:-:S04]  /*0bf0*/  LEA.HI R21, R21, R20, RZ, 0x8 ;  /* 0x0000001415157211 */ /* 0x000fc800078f40ff */
[----:B------:R-:W-:-:S04]  /*0c00*/  LOP3.LUT R21, R21, 0xffffff00, RZ, 0xc0, !PT ;  /* 0xffffff0015157812 */ /* 0x000fc800078ec0ff */
[----:B------:R-:W-:-:S05]  /*0c10*/  IADD3 R20, R27, R20, -R21 ;  /* 0x000000141b147210 */ /* 0x000fca0007ffe815 */
[----:B------:R-:W-:-:S04]  /*0c20*/  IMAD R41, R41, 0x3200, R20 ;  /* 0x0000320029297824 */ /* 0x000fc800078e0214 */
[C---:B------:R-:W-:Y:S02]  /*0c30*/  VIADD R21, R41.reuse, 0x100 ;  /* 0x0000010029157836 */ /* 0x040fe40000000000 */
[----:B------:R-:W-:-:S04]  /*0c40*/  IMAD.WIDE R24, R41, 0x4, R76 ;  /* 0x0000000429187825 */ /* 0x000fc800078e024c */
[----:B------:R-:W-:Y:S02]  /*0c50*/  IMAD.WIDE R20, R21, 0x4, R76 ;  /* 0x0000000415147825 */ /* 0x000fe400078e024c */
[----:B------:R-:W2:Y:S04]  /*0c60*/  LDG.E.128 R24, desc[UR6][R24.64] ;  /* 0x0000000618187981 */ /* 0x000ea8000c1e1d00 */
[----:B------:R-:W2:Y:S02]  /*0c70*/  LDG.E.128 R20, desc[UR6][R20.64] ;  /* 0x0000000614147981 */ /* 0x000ea4000c1e1d00 */
[C---:B--2---:R-:W-:Y:S02]  /*0c80*/  FSETP.GT.AND P1, PT, R23.reuse, R27, PT ;  /* 0x0000001b1700720b */ /* 0x044fe40003f24000 */
[----:B------:R-:W-:-:S02]  /*0c90*/  FSETP.NAN.AND P0, PT, R23, R23, PT ;  /* 0x000000171700720b */ /* 0x000fc40003f08000 */
[----:B------:R-:W-:-:S09]  /*0ca0*/  P2R R42, PR, RZ, 0x2 ;  /* 0x00000002ff2a7803 */ /* 0x000fd20000000000 */
[----:B------:R-:W-:Y:S02]  /*0cb0*/  @!P1 SEL R23, R23, R27, P0 ;  /* 0x0000001b17179207 */ /* 0x000fe40000000000 */
[C---:B------:R-:W-:Y:S02]  /*0cc0*/  FSETP.GT.AND P1, PT, R22.reuse, R26, PT ;  /* 0x0000001a1600720b */ /* 0x040fe40003f24000 */
[----:B------:R-:W-:Y:S02]  /*0cd0*/  FSETP.NAN.AND P0, PT, R22, R22, PT ;  /* 0x000000161600720b */ /* 0x000fe40003f08000 */
[----:B------:R-:W-:-:S09]  /*0ce0*/  P2R R43, PR, RZ, 0x2 ;  /* 0x00000002ff2b7803 */ /* 0x000fd20000000000 */
[----:B------:R-:W-:Y:S02]  /*0cf0*/  @!P1 SEL R22, R22, R26, P0 ;  /* 0x0000001a16169207 */ /* 0x000fe40000000000 */
[C---:B------:R-:W-:Y:S02]  /*0d00*/  FSETP.GT.AND P1, PT, R21.reuse, R25, PT ;  /* 0x000000191500720b */ /* 0x040fe40003f24000 */
[----:B------:R-:W-:Y:S02]  /*0d10*/  FSETP.NAN.AND P0, PT, R21, R21, PT ;  /* 0x000000151500720b */ /* 0x000fe40003f08000 */
[----:B------:R-:W-:-:S09]  /*0d20*/  P2R R44, PR, RZ, 0x2 ;  /* 0x00000002ff2c7803 */ /* 0x000fd20000000000 */
[----:B------:R-:W-:Y:S01]  /*0d30*/  @!P1 SEL R21, R21, R25, P0 ;  /* 0x0000001915159207 */ /* 0x000fe20000000000 */
[----:B------:R-:W-:Y:S01]  /*0d40*/  VIADD R25, R41, 0x200 ;  /* 0x0000020029197836 */ /* 0x000fe20000000000 */
[C---:B------:R-:W-:Y:S02]  /*0d50*/  FSETP.GT.AND P1, PT, R20.reuse, R24, PT ;  /* 0x000000181400720b */ /* 0x040fe40003f24000 */
[----:B------:R-:W-:Y:S02]  /*0d60*/  FSETP.NAN.AND P0, PT, R20, R20, PT ;  /* 0x000000141400720b */ /* 0x000fe40003f08000 */
[----:B------:R-:W-:-:S09]  /*0d70*/  P2R R45, PR, RZ, 0x2 ;  /* 0x00000002ff2d7803 */ /* 0x000fd20000000000 */
[----:B------:R-:W-:Y:S01]  /*0d80*/  @!P1 SEL R20, R20, R24, P0 ;  /* 0x0000001814149207 */ /* 0x000fe20000000000 */
[----:B------:R-:W-:-:S06]  /*0d90*/  IMAD.WIDE R24, R25, 0x4, R76 ;  /* 0x0000000419187825 */ /* 0x000fcc00078e024c */
        /* <DEDUP_REMOVED lines=11> */
[----:B------:R-:W-:Y:S01]  /*0e50*/  FSETP.GEU.AND P1, PT, R22, R26, PT ;  /* 0x0000001a1600720b */ /* 0x000fe20003f2e000 */
[----:B------:R-:W-:-:S03]  /*0e60*/  IMAD.WIDE R20, R21, 0x4, R76 ;  /* 0x0000000415147825 */ /* 0x000fc600078e024c */
        /* <DEDUP_REMOVED lines=84> */
[----:B------:R-:W-:Y:S02]  /*13b0*/  FSETP.GEU.AND P1, PT, R27, R23, PT ;  /* 0x000000171b00720b */ /* 0x000fe40003f2e000 */
[----:B------:R-:W-:Y:S02]  /*13c0*/  FSETP.NAN.AND P2, PT, R21, R21, PT ;  /* 0x000000151500720b */ /* 0x000fe40003f48000 */
[----:B------:R-:W-:-:S02]  /*13d0*/  P2R R71, PR, RZ, 0x2 ;  /* 0x00000002ff477803 */ /* 0x000fc40000000000 */
[----:B------:R-:W-:-:S05]  /*13e0*/  FSETP.NAN.AND P3, PT, R20, R20, PT ;  /* 0x000000141400720b */ /* 0x000fca0003f68000 */
[----:B------:R-:W-:Y:S02]  /*13f0*/  @!P0 SEL R23, R23, R27, !P1 ;  /* 0x0000001b17178207 */ /* 0x000fe40004800000 */
[-C--:B------:R-:W-:Y:S02]  /*1400*/  FSETP.NAN.AND P1, PT, R22, R22.reuse, PT ;  /* 0x000000161600720b */ /* 0x080fe40003f28000 */
[----:B------:R-:W-:-:S11]  /*1410*/  FSETP.GEU.AND P0, PT, R26, R22, PT ;  /* 0x000000161a00720b */ /* 0x000fd60003f0e000 */
[----:B------:R-:W-:Y:S02]  /*1420*/  @!P1 SEL R22, R22, R26, !P0 ;  /* 0x0000001a16169207 */ /* 0x000fe40004000000 */
[----:B------:R-:W-:Y:S02]  /*1430*/  P2R R26, PR, RZ, 0x1 ;  /* 0x00000001ff1a7803 */ /* 0x000fe40000000000 */
[----:B------:R-:W-:Y:S02]  /*1440*/  ISETP.NE.AND P0, PT, R55, RZ, PT ;  /* 0x000000ff3700720c */ /* 0x000fe40003f05270 */
[----:B------:R-:W-:Y:S02]  /*1450*/  FSETP.GEU.AND P1, PT, R25, R21, PT ;  /* 0x000000151900720b */ /* 0x000fe40003f2e000 */
[----:B------:R-:W-:Y:S02]  /*1460*/  P2R R27, PR, RZ, 0x1 ;  /* 0x00000001ff1b7803 */ /* 0x000fe40000000000 */
[----:B------:R-:W-:-:S02]  /*1470*/  ISETP.NE.AND P0, PT, R29, RZ, PT ;  /* 0x000000ff1d00720c */ /* 0x000fc40003f05270 */
        /* <DEDUP_REMOVED lines=9> */
[----:B------:R-:W-:Y:S02]  /*1510*/  P2R R24, PR, RZ, 0x4 ;  /* 0x00000004ff187803 */ /* 0x000fe40000000000 */
[----:B------:R-:W-:Y:S02]  /*1520*/  P2R R47, PR, RZ, 0x1 ;  /* 0x00000001ff2f7803 */ /* 0x000fe40000000000 */
[----:B------:R-:W-:-:S02]  /*1530*/  ISETP.NE.AND P0, PT, R46, RZ, PT ;  /* 0x000000ff2e00720c */ /* 0x000fc40003f05270 */
[----:B------:R-:W-:Y:S02]  /*1540*/  ISETP.NE.AND P2, PT, R52, RZ, PT ;  /* 0x000000ff3400720c */ /* 0x000fe40003f45270 */
[----:B------:R-:W-:Y:S02]  /*1550*/  P2R R46, PR, RZ, 0x1 ;  /* 0x00000001ff2e7803 */ /* 0x000fe40000000000 */
[----:B------:R-:W-:Y:S02]  /*1560*/  ISETP.NE.AND P0, PT, R9, RZ, PT ;  /* 0x000000ff0900720c */ /* 0x000fe40003f05270 */
[----:B------:R-:W-:Y:S02]  /*1570*/  P2R R25, PR, RZ, 0x2 ;  /* 0x00000002ff197803 */ /* 0x000fe40000000000 */
[----:B------:R-:W-:Y:S02]  /*1580*/  P2R R9, PR, RZ, 0x1 ;  /* 0x00000001ff097803 */ /* 0x000fe40000000000 */
[----:B------:R-:W-:-:S02]  /*1590*/  ISETP.NE.AND P0, PT, R14, RZ, PT ;  /* 0x000000ff0e00720c */ /* 0x000fc40003f05270 */
[----:B------:R-:W-:Y:S02]  /*15a0*/  ISETP.NE.AND P1, PT, R53, RZ, PT ;  /* 0x000000ff3500720c */ /* 0x000fe40003f25270 */
[----:B------:R-:W-:Y:S02]  /*15b0*/  P2R R55, PR, RZ, 0x1 ;  /* 0x00000001ff377803 */ /* 0x000fe40000000000 */
[----:B------:R-:W-:-:S04]  /*15c0*/  ISETP.NE.AND P0, PT, R10, RZ, PT ;  /* 0x000000ff0a00720c */ /* 0x000fc80003f05270 */
        /* <DEDUP_REMOVED lines=15> */
[----:B------:R-:W-:Y:S01]  /*16c0*/  ISETP.NE.AND P0, PT, R13, RZ, PT ;  /* 0x000000ff0d00720c */ /* 0x000fe20003f05270 */
[----:B------:R-:W-:-:S03]  /*16d0*/  VIADD R13, R41, 0x3400 ;  /* 0x00003400290d7836 */ /* 0x000fc60000000000 */
[----:B------:R-:W-:Y:S02]  /*16e0*/  P2R R74, PR, RZ, 0x1 ;  /* 0x00000001ff4a7803 */ /* 0x000fe40000000000 */
[----:B------:R-:W-:Y:S01]  /*16f0*/  ISETP.NE.AND P0, PT, R12, RZ, PT ;  /* 0x000000ff0c00720c */ /* 0x000fe20003f05270 */
[----:B------:R-:W-:-:S03]  /*1700*/  IMAD.WIDE R12, R13, 0x4, R76 ;  /* 0x000000040d0c7825 */ /* 0x000fc600078e024c */
[----:B------:R-:W-:-:S03]  /*1710*/  P2R R75, PR, RZ, 0x1 ;  /* 0x00000001ff4b7803 */ /* 0x000fc60000000000 */
[----:B------:R-:W2:Y:S01]  /*1720*/  LDG.E.128 R12, desc[UR6][R12.64] ;  /* 0x000000060c0c7981 */ /* 0x000ea2000c1e1d00 */
[----:B----4-:R-:W-:Y:S01]  /*1730*/  UPRMT UR4, UR5, 0x654, UR4 ;  /* 0x0000065405047896 */ /* 0x010fe20008000004 */
[----:B------:R-:W1:Y:S01]  /*1740*/  S2R R77, SR_TID.X ;  /* 0x00000000004d7919 */ /* 0x000e620000002100 */
[-C--:B--2---:R-:W-:Y:S02]  /*1750*/  FSETP.NAN.AND P4, PT, R15, R15.reuse, PT ;  /* 0x0000000f0f00720b */ /* 0x084fe40003f88000 */
[----:B------:R-:W-:Y:S02]  /*1760*/  FSETP.NAN.AND P5, PT, R14, R14, PT ;  /* 0x0000000e0e00720b */ /* 0x000fe40003fa8000 */
[----:B------:R-:W-:Y:S02]  /*1770*/  FSETP.GEU.AND P3, PT, R23, R15, PT ;  /* 0x0000000f1700720b */ /* 0x000fe40003f6e000 */
[----:B------:R-:W-:Y:S02]  /*1780*/  FSETP.NAN.AND P6, PT, R13, R13, PT ;  /* 0x0000000d0d00720b */ /* 0x000fe40003fc8000 */
[----:B------:R-:W-:-:S05]  /*1790*/  FSETP.NAN.AND P0, PT, R12, R12, PT ;  /* 0x0000000c0c00720b */ /* 0x000fca0003f08000 */
[----:B------:R-:W-:Y:S02]  /*17a0*/  @!P4 SEL R15, R15, R23, !P3 ;  /* 0x000000170f0fc207 */ /* 0x000fe40005800000 */
[----:B------:R-:W-:Y:S02]  /*17b0*/  FSETP.GEU.AND P4, PT, R22, R14, PT ;  /* 0x0000000e1600720b */ /* 0x000fe40003f8e000 */
[----:B------:R-:W-:Y:S02]  /*17c0*/  P2R R23, PR, RZ, 0x8 ;  /* 0x00000008ff177803 */ /* 0x000fe40000000000 */
[----:B------:R-:W-:Y:S02]  /*17d0*/  @!P5 SEL R14, R14, R22, !P4 ;  /* 0x000000160e0ed207 */ /* 0x000fe40006000000 */
[----:B------:R-:W-:Y:S02]  /*17e0*/  FSETP.GEU.AND P5, PT, R21, R13, PT ;  /* 0x0000000d1500720b */ /* 0x000fe40003fae000 */
[----:B------:R-:W-:-:S02]  /*17f0*/  ISETP.NE.AND P3, PT, R49, RZ, PT ;  /* 0x000000ff3100720c */ /* 0x000fc40003f65270 */
[----:B------:R-:W-:Y:S02]  /*1800*/  @!P6 SEL R13, R13, R21, !P5 ;  /* 0x000000150d0de207 */ /* 0x000fe40006800000 */
[----:B------:R-:W-:Y:S02]  /*1810*/  FSETP.GEU.AND P6, PT, R20, R12, PT ;  /* 0x0000000c1400720b */ /* 0x000fe40003fce000 */
[----:B------:R-:W-:Y:S02]  /*1820*/  P2R R22, PR, RZ, 0x10 ;  /* 0x00000010ff167803 */ /* 0x000fe40000000000 */
[----:B------:R-:W-:Y:S02]  /*1830*/  @!P0 SEL R12, R12, R20, !P6 ;  /* 0x000000140c0c8207 */ /* 0x000fe40007000000 */
[----:B------:R-:W-:Y:S02]  /*1840*/  ISETP.NE.AND P0, PT, R75, RZ, PT ;  /* 0x000000ff4b00720c */ /* 0x000fe40003f05270 */
[----:B------:R-:W-:-:S02]  /*1850*/  P2R R41, PR, RZ, 0x40 ;  /* 0x00000040ff297803 */ /* 0x000fc40000000000 */
[----:B------:R-:W-:Y:S02]  /*1860*/  SEL R20, RZ, 0x1, !P0 ;  /* 0x00000001ff147807 */ /* 0x000fe40004000000 */
[----:B------:R-:W-:Y:S02]  /*1870*/  ISETP.NE.AND P0, PT, R74, RZ, PT ;  /* 0x000000ff4a00720c */ /* 0x000fe40003f05270 */
[----:B------:R-:W-:Y:S02]  /*1880*/  ISETP.NE.AND P6, PT, R60, RZ, PT ;  /* 0x000000ff3c00720c */ /* 0x000fe40003fc5270 */
[----:B------:R-:W-:Y:S02]  /*1890*/  SEL R49, RZ, 0x1, !P0 ;  /* 0x00000001ff317807 */ /* 0x000fe40004000000 */
[----:B------:R-:W-:Y:S02]  /*18a0*/  ISETP.NE.AND P0, PT, R73, RZ, PT ;  /* 0x000000ff4900720c */ /* 0x000fe40003f05270 */
[----:B------:R-:W-:-:S02]  /*18b0*/  ISETP.NE.AND P4, PT, R70, RZ, PT ;  /* 0x000000ff4600720c */ /* 0x000fc40003f85270 */
[----:B------:R-:W-:Y:S02]  /*18c0*/  SEL R52, RZ, 0x1, !P0 ;  /* 0x00000001ff347807 */ /* 0x000fe40004000000 */
[----:B------:R-:W-:Y:S02]  /*18d0*/  ISETP.NE.AND P0, PT, R11, RZ, PT ;  /* 0x000000ff0b00720c */ /* 0x000fe40003f05270 */
[----:B------:R-:W-:Y:S02]  /*18e0*/  P2R R21, PR, RZ, 0x20 ;  /* 0x00000020ff157803 */ /* 0x000fe40000000000 */
[----:B------:R-:W-:Y:S02]  /*18f0*/  SEL R53, RZ, 0x1, !P0 ;  /* 0x00000001ff357807 */ /* 0x000fe40004000000 */
[----:B------:R-:W-:Y:S02]  /*1900*/  ISETP.NE.AND P0, PT, R42, RZ, PT ;  /* 0x000000ff2a00720c */ /* 0x000fe40003f05270 */
[----:B------:R-:W-:-:S02]  /*1910*/  ISETP.NE.AND P5, PT, R69, RZ, PT ;  /* 0x000000ff4500720c */ /* 0x000fc40003fa5270 */
[----:B------:R-:W-:Y:S02]  /*1920*/  SEL R11, RZ, 0x1, !P0 ;  /* 0x00000001ff0b7807 */ /* 0x000fe40004000000 */
[----:B------:R-:W-:-:S04]  /*1930*/  ISETP.NE.AND P0, PT, R43, RZ, PT ;  /* 0x000000ff2b00720c */ /* 0x000fc80003f05270 */
[----:B------:R-:W-:Y:S02]  /*1940*/  SEL R42, RZ, 0x1, !P0 ;  /* 0x00000001ff2a7807 */ /* 0x000fe40004000000 */
[----:B------:R-:W-:-:S04]  /*1950*/  ISETP.NE.AND P0, PT, R44, RZ, PT ;  /* 0x000000ff2c00720c */ /* 0x000fc80003f05270 */
[----:B------:R-:W-:Y:S02]  /*1960*/  SEL R43, RZ, 0x1, !P0 ;  /* 0x00000001ff2b7807 */ /* 0x000fe40004000000 */
[----:B------:R-:W-:-:S04]  /*1970*/  ISETP.NE.AND P0, PT, R45, RZ, PT ;  /* 0x000000ff2d00720c */ /* 0x000fc80003f05270 */
[----:B------:R-:W-:Y:S02]  /*1980*/  SEL R44, RZ, 0x1, !P0 ;  /* 0x00000001ff2c7807 */ /* 0x000fe40004000000 */
[----:B------:R-:W-:-:S04]  /*1990*/  ISETP.NE.AND P0, PT, R28, RZ, PT ;  /* 0x000000ff1c00720c */ /* 0x000fc80003f05270 */
[----:B------:R-:W-:Y:S02]  /*19a0*/  SEL R20, R20, 0x2, P0 ;  /* 0x0000000214147807 */ /* 0x000fe40000000000 */
[----:B------:R-:W-:-:S04]  /*19b0*/  ISETP.NE.AND P0, PT, R10, RZ, PT ;  /* 0x000000ff0a00720c */ /* 0x000fc80003f05270 */
[----:B------:R-:W-:Y:S02]  /*19c0*/  SEL R28, R49, 0x2, P0 ;  /* 0x00000002311c7807 */ /* 0x000fe40000000000 */
[----:B------:R-:W-:Y:S02]  /*19d0*/  ISETP.NE.AND P0, PT, R55, RZ, PT ;  /* 0x000000ff3700720c */ /* 0x000fe40003f05270 */
[----:B------:R-:W-:Y:S02]  /*19e0*/  SEL R28, R28, 0x3, P5 ;  /* 0x000000031c1c7807 */ /* 0x000fe40002800000 */
[----:B------:R-:W-:Y:S02]  /*19f0*/  SEL R52, R52, 0x2, P0 ;  /* 0x0000000234347807 */ /* 0x000fe40000000000 */
[----:B------:R-:W-:Y:S02]  /*1a00*/  ISETP.NE.AND P0, PT, R9, RZ, PT ;  /* 0x000000ff0900720c */ /* 0x000fe40003f05270 */
[----:B------:R-:W-:-:S02]  /*1a10*/  ISETP.NE.AND P5, PT, R35, RZ, PT ;  /* 0x000000ff2300720c */ /* 0x000fc40003fa5270 */
[----:B------:R-:W-:Y:S02]  /*1a20*/  SEL R9, R53, 0x2, P0 ;  /* 0x0000000235097807 */ /* 0x000fe40000000000 */
[----:B------:R-:W-:-:S04]  /*1a30*/  ISETP.NE.AND P0, PT, R46, RZ, PT ;  /* 0x000000ff2e00720c */ /* 0x000fc80003f05270 */
[----:B------:R-:W-:Y:S02]  /*1a40*/  SEL R45, R44, 0x2, P0 ;  /* 0x000000022c2d7807 */ /* 0x000fe40000000000 */
        /* <DEDUP_REMOVED lines=8> */
[----:B------:R-:W-:-:S02]  /*1ad0*/  SEL R20, R44, 0x3, P1 ;  /* 0x000000032c147807 */ /* 0x000fc40000800000 */
[----:B------:R-:W-:Y:S02]  /*1ae0*/  SEL R9, R9, 0x3, P0 ;  /* 0x0000000309097807 */ /* 0x000fe40000000000 */
[----:B------:R-:W-:Y:S02]  /*1af0*/  ISETP.NE.AND P0, PT, R27, RZ, PT ;  /* 0x000000ff1b00720c */ /* 0x000fe40003f05270 */
[----:B------:R-:W-:Y:S02]  /*1b00*/  SEL R27, R52, 0x3, P6 ;  /* 0x00000003341b7807 */ /* 0x000fe40003000000 */
[----:B------:R-:W-:Y:S02]  /*1b10*/  ISETP.NE.AND P6, PT, R36, RZ, PT ;  /* 0x000000ff2400720c */ /* 0x000fe40003fc5270 */
[----:B------:R-:W-:Y:S02]  /*1b20*/  ISETP.NE.AND P1, PT, R3, RZ, PT ;  /* 0x000000ff0300720c */ /* 0x000fe40003f25270 */
[----:B------:R-:W-:-:S02]  /*1b30*/  P2R R3, PR, RZ, 0x40 ;  /* 0x00000040ff037803 */ /* 0x000fc40000000000 */
[----:B------:R-:W-:Y:S02]  /*1b40*/  ISETP.NE.AND P6, PT, R34, RZ, PT ;  /* 0x000000ff2200720c */ /* 0x000fe40003fc5270 */
[----:B------:R-:W-:Y:S02]  /*1b50*/  SEL R11, R43, 0x3, P2 ;  /* 0x000000032b0b7807 */ /* 0x000fe40001000000 */
[----:B------:R-:W-:Y:S02]  /*1b60*/  ISETP.NE.AND P2, PT, R8, RZ, PT ;  /* 0x000000ff0800720c */ /* 0x000fe40003f45270 */
[----:B------:R-:W-:Y:S02]  /*1b70*/  P2R R8, PR, RZ, 0x40 ;  /* 0x00000040ff087803 */ /* 0x000fe40000000000 */
[----:B------:R-:W-:Y:S02]  /*1b80*/  ISETP.NE.AND P6, PT, R33, RZ, PT ;  /* 0x000000ff2100720c */ /* 0x000fe40003fc5270 */
[----:B------:R-:W-:-:S02]  /*1b90*/  SEL R29, R45, 0x3, P0 ;  /* 0x000000032d1d7807 */ /* 0x000fc40000000000 */
[----:B------:R-:W-:Y:S02]  /*1ba0*/  P2R R33, PR, RZ, 0x40 ;  /* 0x00000040ff217803 */ /* 0x000fe40000000000 */
[----:B------:R-:W-:Y:S02]  /*1bb0*/  ISETP.NE.AND P6, PT, R68, RZ, PT ;  /* 0x000000ff4400720c */ /* 0x000fe40003fc5270 */
[----:B------:R-:W-:Y:S02]  /*1bc0*/  SEL R10, R10, 0x3, P3 ;  /* 0x000000030a0a7807 */ /* 0x000fe40001800000 */
        /* <DEDUP_REMOVED lines=8> */
[----:B------:R-:W-:-:S02]  /*1c50*/  ISETP.NE.AND P2, PT, R39, RZ, PT ;  /* 0x000000ff2700720c */ /* 0x000fc40003f45270 */
[----:B------:R-:W-:Y:S02]  /*1c60*/  P2R R32, PR, RZ, 0x40 ;  /* 0x00000040ff207803 */ /* 0x000fe40000000000 */
[----:B------:R-:W-:Y:S02]  /*1c70*/  ISETP.NE.AND P6, PT, R30, RZ, PT ;  /* 0x000000ff1e00720c */ /* 0x000fe40003fc5270 */
[----:B------:R-:W-:Y:S02]  /*1c80*/  ISETP.NE.AND P4, PT, R37, RZ, PT ;  /* 0x000000ff2500720c */ /* 0x000fe40003f85270 */
        /* <DEDUP_REMOVED lines=33> */
[----:B------:R-:W-:Y:S02]  /*1ea0*/  SEL R27, R27, 0x4, P6 ;  /* 0x000000041b1b7807 */ /* 0x000fe40003000000 */
[----:B------:R-:W-:-:S04]  /*1eb0*/  ISETP.NE.AND P6, PT, R2, RZ, PT ;  /* 0x000000ff0200720c */ /* 0x000fc80003fc5270 */
[----:B------:R-:W-:Y:S02]  /*1ec0*/  SEL R9, R9, 0x4, P6 ;  /* 0x0000000409097807 */ /* 0x000fe40003000000 */
[----:B------:R-:W-:Y:S02]  /*1ed0*/  ISETP.NE.AND P6, PT, R4, RZ, PT ;  /* 0x000000ff0400720c */ /* 0x000fe40003fc5270 */
[----:B------:R-:W2:Y:S02]  /*1ee0*/  S2R R4, SR_TID.X ;  /* 0x0000000000047919 */ /* 0x000ea40000002100 */
[----:B------:R-:W-:Y:S02]  /*1ef0*/  SEL R29, R29, 0x4, P6 ;  /* 0x000000041d1d7807 */ /* 0x000fe40003000000 */
[----:B------:R-:W-:-:S04]  /*1f00*/  ISETP.NE.AND P6, PT, R5, RZ, PT ;  /* 0x000000ff0500720c */ /* 0x000fc80003fc5270 */
        /* <DEDUP_REMOVED lines=8> */
[----:B------:R-:W-:Y:S01]  /*1f90*/  SEL R27, R27, 0x5, P6 ;  /* 0x000000051b1b7807 */ /* 0x000fe20003000000 */
[----:B--2---:R-:W-:Y:S01]  /*1fa0*/  IMAD.SHL.U32 R5, R4, 0x8, RZ ;  /* 0x0000000804057824 */ /* 0x004fe200078e00ff */
[----:B------:R-:W-:Y:S01]  /*1fb0*/  ISETP.NE.AND P6, PT, R50, RZ, PT ;  /* 0x000000ff3200720c */ /* 0x000fe20003fc5270 */
[----:B------:R-:W-:-:S03]  /*1fc0*/  IMAD.SHL.U32 R4, R4, 0x4, RZ ;  /* 0x0000000404047824 */ /* 0x000fc600078e00ff */
[----:B------:R-:W-:Y:S02]  /*1fd0*/  SEL R28, R28, 0x5, P6 ;  /* 0x000000051c1c7807 */ /* 0x000fe40003000000 */
[----:B------:R-:W-:Y:S02]  /*1fe0*/  ISETP.NE.AND P6, PT, R52, RZ, PT ;  /* 0x000000ff3400720c */ /* 0x000fe40003fc5270 */
[----:B------:R-:W-:Y:S02]  /*1ff0*/  LOP3.LUT R5, R5, 0x3f8, RZ, 0xc0, !PT ;  /* 0x000003f805057812 */ /* 0x000fe400078ec0ff */
[----:B------:R-:W-:Y:S02]  /*2000*/  SEL R42, R42, 0x5, P6 ;  /* 0x000000052a2a7807 */ /* 0x000fe40003000000 */
[----:B------:R-:W-:Y:S02]  /*2010*/  ISETP.NE.AND P6, PT, R47, RZ, PT ;  /* 0x000000ff2f00720c */ /* 0x000fe40003fc5270 */
[----:B------:R-:W-:-:S02]  /*2020*/  LOP3.LUT R4, R4, 0x1fc, RZ, 0xc0, !PT ;  /* 0x000001fc04047812 */ /* 0x000fc400078ec0ff */
        /* <DEDUP_REMOVED lines=16> */
[----:B------:R-:W-:Y:S01]  /*2130*/  SEL R27, R27, 0x6, P6 ;  /* 0x000000061b1b7807 */ /* 0x000fe20003000000 */
[----:B------:R-:W2:Y:S01]  /*2140*/  LDC.64 R20, c[0x0][0x218] ;  /* 0x00008600ff147b82 */ /* 0x000ea20000000a00 */
        /* <DEDUP_REMOVED lines=10> */
[----:B------:R-:W-:Y:S02]  /*21f0*/  ISETP.NE.AND P6, PT, R3, RZ, PT ;  /* 0x000000ff0300720c */ /* 0x000fe40003fc5270 */
[----:B------:R-:W-:Y:S02]  /*2200*/  SEL R27, R27, 0x8, P2 ;  /* 0x000000081b1b7807 */ /* 0x000fe40001000000 */
[----:B------:R-:W-:Y:S02]  /*2210*/  ISETP.NE.AND P2, PT, R24, RZ, PT ;  /* 0x000000ff1800720c */ /* 0x000fe40003f45270 */
[----:B------:R-:W-:Y:S02]  /*2220*/  LEA R24, R5, UR4, 0x2 ;  /* 0x0000000405187c11 */ /* 0x000fe4000f8e10ff */
[----:B------:R-:W-:-:S02]  /*2230*/  SEL R42, R42, 0x7, P6 ;  /* 0x000000072a2a7807 */ /* 0x000fc40003000000 */
[----:B------:R-:W-:Y:S01]  /*2240*/  SEL R3, R28, 0x8, P3 ;  /* 0x000000081c037807 */ /* 0x000fe20001800000 */
[----:B------:R-:W-:Y:S01]  /*2250*/  STS.128 [R24], R16 ;  /* 0x0000001018007388 */ /* 0x000fe20000000c00 */
[----:B------:R-:W-:Y:S02]  /*2260*/  SEL R42, R42, 0x8, P4 ;  /* 0x000000082a2a7807 */ /* 0x000fe40002000000 */
[----:B------:R-:W-:Y:S01]  /*2270*/  ISETP.NE.AND P4, PT, R22, RZ, PT ;  /* 0x000000ff1600720c */ /* 0x000fe20003f85270 */
[----:B------:R3:W-:Y:S01]  /*2280*/  STS.128 [R24+0x10], R12 ;  /* 0x0000100c18007388 */ /* 0x0007e20000000c00 */
[----:B------:R-:W-:Y:S01]  /*2290*/  SEL R22, R9, 0x8, P1 ;  /* 0x0000000809167807 */ /* 0x000fe20000800000 */
[----:B------:R-:W-:Y:S01]  /*22a0*/  BAR.SYNC.DEFER_BLOCKING 0x0 ;  /* 0x0000000000007b1d */ /* 0x000fe20000010000 */
[----:B------:R-:W-:Y:S02]  /*22b0*/  ISETP.NE.AND P1, PT, R25, RZ, PT ;  /* 0x000000ff1900720c */ /* 0x000fe40003f25270 */
[----:B------:R-:W-:-:S02]  /*22c0*/  ISETP.NE.AND P3, PT, R23, RZ, PT ;  /* 0x000000ff1700720c */ /* 0x000fc40003f65270 */
[----:B------:R-:W-:Y:S01]  /*22d0*/  LEA R25, R4, UR4, 0x2 ;  /* 0x0000000404197c11 */ /* 0x000fe2000f8e10ff */
[----:B------:R-:W-:Y:S01]  /*22e0*/  ULDC.64 UR4, c[0x0][0x218] ;  /* 0x0000860000047ab9 */ /* 0x000fe20000000a00 */
[----:B------:R-:W-:Y:S02]  /*22f0*/  SEL R26, R11, 0x7, P0 ;  /* 0x000000070b1a7807 */ /* 0x000fe40000000000 */
[----:B------:R-:W-:Y:S02]  /*2300*/  SEL R23, R10, 0x8, P3 ;  /* 0x000000080a177807 */ /* 0x000fe40001800000 */
[----:B------:R-:W-:Y:S02]  /*2310*/  ISETP.NE.AND P0, PT, R65, RZ, PT ;  /* 0x000000ff4100720c */ /* 0x000fe40003f05270 */
[----:B------:R-:W-:Y:S02]  /*2320*/  ISETP.NE.AND P3, PT, R66, RZ, PT ;  /* 0x000000ff4200720c */ /* 0x000fe40003f65270 */
[----:B------:R-:W-:Y:S01]  /*2330*/  PRMT R42, R3, 0x3340, R42 ;  /* 0x00003340032a7816 */ /* 0x000fe2000000002a */
[----:B-1----:R-:W-:Y:S01]  /*2340*/  IMAD.SHL.U32 R3, R77, 0x4, RZ ;  /* 0x000000044d037824 */ /* 0x002fe200078e00ff */
[----:B------:R-:W-:-:S02]  /*2350*/  SEL R2, R2, 0x6, P3 ;  /* 0x0000000602027807 */ /* 0x000fc40001800000 */
[----:B------:R-:W-:Y:S02]  /*2360*/  SEL R29, R29, 0x6, P0 ;  /* 0x000000061d1d7807 */ /* 0x000fe40000000000 */
[----:B------:R-:W-:Y:S02]  /*2370*/  LOP3.LUT R3, R3, 0x1fc, RZ, 0xc0, !PT ;  /* 0x000001fc03037812 */ /* 0x000fe400078ec0ff */
[----:B------:R-:W-:Y:S01]  /*2380*/  ISETP.NE.AND P6, PT, R41, RZ, PT ;  /* 0x000000ff2900720c */ /* 0x000fe20003fc5270 */
[----:B------:R-:W1:Y:S01]  /*2390*/  LDS.128 R8, [R25] ;  /* 0x0000000019087984 */ /* 0x000e620000000c00 */
[----:B------:R-:W-:Y:S02]  /*23a0*/  SEL R2, R2, 0x7, P1 ;  /* 0x0000000702027807 */ /* 0x000fe40000800000 */
[----:B------:R-:W-:Y:S01]  /*23b0*/  SEL R29, R29, 0x7, P2 ;  /* 0x000000071d1d7807 */ /* 0x000fe20001000000 */
[----:B------:R-:W4:Y:S01]  /*23c0*/  LDS.128 R4, [R25+0x800] ;  /* 0x0008000019047984 */ /* 0x000f220000000c00 */
[----:B---3--:R-:W-:-:S02]  /*23d0*/  LOP3.LUT R13, R72, R3, RZ, 0xfc, !PT ;  /* 0x00000003480d7212 */ /* 0x008fc400078efcff */
[----:B------:R-:W-:Y:S02]  /*23e0*/  SEL R26, R26, 0x8, P4 ;  /* 0x000000081a1a7807 */ /* 0x000fe40002000000 */
[----:B------:R-:W-:Y:S02]  /*23f0*/  SEL R2, R2, 0x8, P5 ;  /* 0x0000000802027807 */ /* 0x000fe40002800000 */
[----:B------:R-:W-:Y:S02]  /*2400*/  SEL R29, R29, 0x8, P6 ;  /* 0x000000081d1d7807 */ /* 0x000fe40003000000 */
[----:B------:R-:W-:Y:S02]  /*2410*/  SHF.R.S32.HI R72, RZ, 0x1f, R72 ;  /* 0x0000001fff487819 */ /* 0x000fe40000011448 */
[----:B------:R-:W-:Y:S02]  /*2420*/  LEA R12, P0, R13, UR4, 0x2 ;  /* 0x000000040d0c7c11 */ /* 0x000fe4000f8010ff */
[----:B------:R-:W-:-:S02]  /*2430*/  PRMT R27, R22, 0x3340, R27 ;  /* 0x00003340161b7816 */ /* 0x000fc4000000001b */
[----:B------:R-:W-:Y:S02]  /*2440*/  PRMT R23, R26, 0x3340, R23 ;  /* 0x000033401a177816 */ /* 0x000fe40000000017 */
[----:B------:R-:W-:Y:S02]  /*2450*/  IADD3 R14, P1, R0, UR8, RZ ;  /* 0x00000008000e7c10 */ /* 0x000fe4000ff3e0ff */
[----:B------:R-:W-:Y:S01]  /*2460*/  PRMT R16, R29, 0x3340, R2 ;  /* 0x000033401d107816 */ /* 0x000fe20000000002 */
[C---:B--2---:R-:W-:Y:S01]  /*2470*/  IMAD.WIDE R2, R13.reuse, 0x4, R20 ;  /* 0x000000040d027825 */ /* 0x044fe200078e0214 */
[----:B------:R-:W-:Y:S02]  /*2480*/  LEA.HI.X R13, R13, UR5, R72, 0x2, P0 ;  /* 0x000000050d0d7c11 */ /* 0x000fe400080f1448 */
[----:B------:R-:W-:Y:S02]  /*2490*/  LEA.HI.X.SX32 R15, R0, UR9, 0x1, P1 ;  /* 0x00000009000f7c11 */ /* 0x000fe400088f0eff */
[----:B------:R-:W-:-:S02]  /*24a0*/  PRMT R42, R27, 0x5410, R42 ;  /* 0x000054101b2a7816 */ /* 0x000fc4000000002a */
[----:B------:R-:W-:Y:S01]  /*24b0*/  PRMT R43, R16, 0x5410, R23 ;  /* 0x00005410102b7816 */ /* 0x000fe20000000017 */
[----:B-1----:R-:W-:Y:S04]  /*24c0*/  STG.E.128 desc[UR6][R2.64], R8 ;  /* 0x0000000802007986 */ /* 0x002fe8000c101d06 */
[----:B----4-:R-:W-:Y:S04]  /*24d0*/  STG.E.128 desc[UR6][R12.64+0x800], R4 ;  /* 0x000800040c007986 */ /* 0x010fe8000c101d06 */
[----:B------:R-:W-:Y:S01]  /*24e0*/  STG.E.64 desc[UR6][R14.64], R42 ;  /* 0x0000002a0e007986 */ /* 0x000fe2000c101b06 */
[----:B------:R-:W-:Y:S05]  /*24f0*/  EXIT ;  /* 0x000000000000794d */ /* 0x000fea0003800000 */
.L_x_0:
[----:B------:R-:W-:-:S00]  /*2500*/  BRA `(.L_x_0) ;  /* 0xfffffffc00fc7947 */ /* 0x000fc0000383ffff */
[----:B------:R-:W-:-:S00]  /*2510*/  NOP ;  /* 0x0000000000007918 */ /* 0x000fc00000000000 */
        /* <DEDUP_REMOVED lines=14> */
.L_x_1:


//--------------------- .nv.shared.triton_poi_fused_max_pool2d_with_indices_6 --------------------------
	.section	.nv.shared.triton_poi_fused_max_pool2d_with_indices_6,"aw",@nobits
	.sectionflags	@""
	.align	16
	.zero		1024


//--------------------- .nv.constant0.triton_poi_fused_max_pool2d_with_indices_6 --------------------------
	.section	.nv.constant0.triton_poi_fused_max_pool2d_with_indices_6,"a",@progbits
	.sectionflags	@""
	.align	4
.nv.constant0.triton_poi_fused_max_pool2d_with_indices_6:
	.zero		556
